//
// Generated by NVIDIA NVVM Compiler
//
// Compiler Build ID: CL-36424714
// Cuda compilation tools, release 13.0, V13.0.88
// Based on NVVM 20.0.0
//

.version 9.0
.target sm_100
.address_size 64

	// .globl	_Z13dot_product_1PfS_S_i
// _ZZ13dot_product_1PfS_S_iE3s_A has been demoted
// _ZZ13dot_product_1PfS_S_iE3s_B has been demoted
// _ZZ13dot_product_2PfS_S_iE3s_A has been demoted
// _ZZ13dot_product_2PfS_S_iE3s_B has been demoted

.visible .entry _Z13dot_product_1PfS_S_i(
	.param .u64 .ptr .align 1 _Z13dot_product_1PfS_S_i_param_0,
	.param .u64 .ptr .align 1 _Z13dot_product_1PfS_S_i_param_1,
	.param .u64 .ptr .align 1 _Z13dot_product_1PfS_S_i_param_2,
	.param .u32 _Z13dot_product_1PfS_S_i_param_3
)
{
	.reg .pred 	%p<6>;
	.reg .b32 	%r<20>;
	.reg .b32 	%f<10>;
	.reg .b64 	%rd<15>;
	// demoted variable
	.shared .align 4 .b8 _ZZ13dot_product_1PfS_S_iE3s_A[4096];
	// demoted variable
	.shared .align 4 .b8 _ZZ13dot_product_1PfS_S_iE3s_B[4096];
	ld.param.u64 	%rd1, [_Z13dot_product_1PfS_S_i_param_0];
	ld.param.u64 	%rd2, [_Z13dot_product_1PfS_S_i_param_1];
	ld.param.u64 	%rd3, [_Z13dot_product_1PfS_S_i_param_2];
	ld.param.u32 	%r8, [_Z13dot_product_1PfS_S_i_param_3];
	mov.u32 	%r1, %tid.x;
	mov.u32 	%r2, %ctaid.x;
	mov.u32 	%r3, %ntid.x;
	mul.lo.s32 	%r4, %r2, %r3;
	add.s32 	%r9, %r4, %r1;
	setp.ge.u32 	%p1, %r9, %r8;
	@%p1 bra 	$L__BB0_8;
	cvta.to.global.u64 	%rd4, %rd1;
	cvta.to.global.u64 	%rd5, %rd2;
	cvt.u64.u32 	%rd6, %r4;
	cvt.u64.u32 	%rd7, %r1;
	add.s64 	%rd8, %rd6, %rd7;
	shl.b64 	%rd9, %rd8, 2;
	add.s64 	%rd10, %rd4, %rd9;
	ld.global.f32 	%f1, [%rd10];
	shl.b32 	%r10, %r1, 2;
	mov.u32 	%r11, _ZZ13dot_product_1PfS_S_iE3s_A;
	add.s32 	%r5, %r11, %r10;
	st.shared.f32 	[%r5], %f1;
	add.s64 	%rd11, %rd5, %rd9;
	ld.global.f32 	%f2, [%rd11];
	mov.u32 	%r12, _ZZ13dot_product_1PfS_S_iE3s_B;
	add.s32 	%r13, %r12, %r10;
	st.shared.f32 	[%r13], %f2;
	bar.sync 	0;
	ld.shared.f32 	%f3, [%r5];
	ld.shared.f32 	%f4, [%r13];
	mul.f32 	%f5, %f3, %f4;
	st.shared.f32 	[%r5], %f5;
	setp.lt.u32 	%p2, %r3, 2;
	@%p2 bra 	$L__BB0_6;
	mov.b32 	%r19, 1;
$L__BB0_3:
	shl.b32 	%r7, %r19, 1;
	add.s32 	%r15, %r7, -1;
	and.b32  	%r16, %r15, %r1;
	setp.ne.s32 	%p3, %r16, 0;
	@%p3 bra 	$L__BB0_5;
	shl.b32 	%r17, %r19, 2;
	add.s32 	%r18, %r5, %r17;
	ld.shared.f32 	%f6, [%r18];
	ld.shared.f32 	%f7, [%r5];
	add.f32 	%f8, %f6, %f7;
	st.shared.f32 	[%r5], %f8;
$L__BB0_5:
	bar.sync 	0;
	setp.lt.u32 	%p4, %r7, %r3;
	mov.u32 	%r19, %r7;
	@%p4 bra 	$L__BB0_3;
$L__BB0_6:
	setp.ne.s32 	%p5, %r1, 0;
	@%p5 bra 	$L__BB0_8;
	ld.shared.f32 	%f9, [_ZZ13dot_product_1PfS_S_iE3s_A];
	cvta.to.global.u64 	%rd12, %rd3;
	mul.wide.u32 	%rd13, %r2, 4;
	add.s64 	%rd14, %rd12, %rd13;
	st.global.f32 	[%rd14], %f9;
$L__BB0_8:
	ret;

}
	// .globl	_Z13dot_product_2PfS_S_i
.visible .entry _Z13dot_product_2PfS_S_i(
	.param .u64 .ptr .align 1 _Z13dot_product_2PfS_S_i_param_0,
	.param .u64 .ptr .align 1 _Z13dot_product_2PfS_S_i_param_1,
	.param .u64 .ptr .align 1 _Z13dot_product_2PfS_S_i_param_2,
	.param .u32 _Z13dot_product_2PfS_S_i_param_3
)
{
	.reg .pred 	%p<6>;
	.reg .b32 	%r<20>;
	.reg .b32 	%f<11>;
	.reg .b64 	%rd<13>;
	// demoted variable
	.shared .align 4 .b8 _ZZ13dot_product_2PfS_S_iE3s_A[4096];
	// demoted variable
	.shared .align 4 .b8 _ZZ13dot_product_2PfS_S_iE3s_B[4096];
	ld.param.u64 	%rd1, [_Z13dot_product_2PfS_S_i_param_0];
	ld.param.u64 	%rd2, [_Z13dot_product_2PfS_S_i_param_1];
	ld.param.u64 	%rd3, [_Z13dot_product_2PfS_S_i_param_2];
	ld.param.u32 	%r7, [_Z13dot_product_2PfS_S_i_param_3];
	mov.u32 	%r1, %tid.x;
	mov.u32 	%r8, %ctaid.x;
	mov.u32 	%r2, %ntid.x;
	mul.lo.s32 	%r3, %r8, %r2;
	add.s32 	%r9, %r3, %r1;
	setp.ge.u32 	%p1, %r9, %r7;
	@%p1 bra 	$L__BB1_8;
	cvta.to.global.u64 	%rd4, %rd1;
	cvta.to.global.u64 	%rd5, %rd2;
	cvt.u64.u32 	%rd6, %r3;
	cvt.u64.u32 	%rd7, %r1;
	add.s64 	%rd8, %rd6, %rd7;
	shl.b64 	%rd9, %rd8, 2;
	add.s64 	%rd10, %rd4, %rd9;
	ld.global.f32 	%f1, [%rd10];
	shl.b32 	%r10, %r1, 2;
	mov.u32 	%r11, _ZZ13dot_product_2PfS_S_iE3s_A;
	add.s32 	%r4, %r11, %r10;
	st.shared.f32 	[%r4], %f1;
	add.s64 	%rd11, %rd5, %rd9;
	ld.global.f32 	%f2, [%rd11];
	mov.u32 	%r12, _ZZ13dot_product_2PfS_S_iE3s_B;
	add.s32 	%r13, %r12, %r10;
	st.shared.f32 	[%r13], %f2;
	bar.sync 	0;
	ld.shared.f32 	%f3, [%r4];
	ld.shared.f32 	%f4, [%r13];
	mul.f32 	%f5, %f3, %f4;
	st.shared.f32 	[%r4], %f5;
	setp.lt.u32 	%p2, %r2, 2;
	@%p2 bra 	$L__BB1_6;
	mov.b32 	%r19, 1;
$L__BB1_3:
	shl.b32 	%r6, %r19, 1;
	add.s32 	%r15, %r6, -1;
	and.b32  	%r16, %r15, %r1;
	setp.ne.s32 	%p3, %r16, 0;
	@%p3 bra 	$L__BB1_5;
	shl.b32 	%r17, %r19, 2;
	add.s32 	%r18, %r4, %r17;
	ld.shared.f32 	%f6, [%r18];
	ld.shared.f32 	%f7, [%r4];
	add.f32 	%f8, %f6, %f7;
	st.shared.f32 	[%r4], %f8;
$L__BB1_5:
	bar.sync 	0;
	setp.lt.u32 	%p4, %r6, %r2;
	mov.u32 	%r19, %r6;
	@%p4 bra 	$L__BB1_3;
$L__BB1_6:
	setp.ne.s32 	%p5, %r1, 0;
	@%p5 bra 	$L__BB1_8;
	ld.shared.f32 	%f9, [_ZZ13dot_product_2PfS_S_iE3s_A];
	cvta.to.global.u64 	%rd12, %rd3;
	atom.global.add.f32 	%f10, [%rd12], %f9;
$L__BB1_8:
	ret;

}


// ===== COMPILED SASS (sm_100) =====

	.target	sm_100

	.elftype	@"ET_EXEC"


//--------------------- .note.nv.tkinfo           --------------------------
	.section	.note.nv.tkinfo,"",@"SHT_NOTE"
	.sectionflags	@"SHF_NOTE_NV_TKINFO"
	.tkinfo
        /*0018*/ 	.word	0x00000002
        /*0030*/ 	.string	""
        /*0030*/ 	.string	"ptxas"
        /*0030*/ 	.string	"Cuda compilation tools, release 13.0, V13.0.88"
        /*0030*/ 	.string	"Build cuda_13.0.r13.0/compiler.36424714_0"
        /*0030*/ 	.string	"-arch sm_100 -m 64 "



//--------------------- .note.nv.cuinfo           --------------------------
	.section	.note.nv.cuinfo,"",@"SHT_NOTE"
	.sectionflags	@"SHF_NOTE_NV_CUINFO"
        /*0018*/ 	.short	0x0002
        /*001a*/ 	.short	0x0064
        /*001c*/ 	.short	0x0082
	.zero		2


//--------------------- .nv.info                  --------------------------
	.section	.nv.info,"",@"SHT_CUDA_INFO"
	.align	4


	//----- nvinfo : EIATTR_REGCOUNT
	.align		4
        /*0000*/ 	.byte	0x04, 0x2f
        /*0002*/ 	.short	(.L_1 - .L_0)
	.align		4
.L_0:
        /*0004*/ 	.word	index@(_Z13dot_product_1PfS_S_i)
        /*0008*/ 	.word	0x00000010


	//----- nvinfo : EIATTR_FRAME_SIZE
	.align		4
.L_1:
        /*000c*/ 	.byte	0x04, 0x11
        /*000e*/ 	.short	(.L_3 - .L_2)
	.align		4
.L_2:
        /*0010*/ 	.word	index@(_Z13dot_product_1PfS_S_i)
        /*0014*/ 	.word	0x00000000


	//----- nvinfo : EIATTR_REGCOUNT
	.align		4
.L_3:
        /*0018*/ 	.byte	0x04, 0x2f
        /*001a*/ 	.short	(.L_5 - .L_4)
	.align		4
.L_4:
        /*001c*/ 	.word	index@(_Z13dot_product_2PfS_S_i)
        /*0020*/ 	.word	0x0000000e


	//----- nvinfo : EIATTR_FRAME_SIZE
	.align		4
.L_5:
        /*0024*/ 	.byte	0x04, 0x11
        /*0026*/ 	.short	(.L_7 - .L_6)
	.align		4
.L_6:
        /*0028*/ 	.word	index@(_Z13dot_product_2PfS_S_i)
        /*002c*/ 	.word	0x00000000


	//----- nvinfo : EIATTR_MIN_STACK_SIZE
	.align		4
.L_7:
        /*0030*/ 	.byte	0x04, 0x12
        /*0032*/ 	.short	(.L_9 - .L_8)
	.align		4
.L_8:
        /*0034*/ 	.word	index@(_Z13dot_product_2PfS_S_i)
        /*0038*/ 	.word	0x00000000


	//----- nvinfo : EIATTR_MIN_STACK_SIZE
	.align		4
.L_9:
        /*003c*/ 	.byte	0x04, 0x12
        /*003e*/ 	.short	(.L_11 - .L_10)
	.align		4
.L_10:
        /*0040*/ 	.word	index@(_Z13dot_product_1PfS_S_i)
        /*0044*/ 	.word	0x00000000
.L_11:


//--------------------- .nv.compat                --------------------------
	.section	.nv.compat,"",@"SHT_CUDA_COMPAT_INFO"
	.align	4
        /*0000*/ 	.byte	0x02, 0x09, 0x00, 0x00, 0x02, 0x02, 0x01, 0x00, 0x02, 0x05, 0x05, 0x00, 0x03, 0x07, 0x01, 0x01
        /*0010*/ 	.byte	0x02, 0x03, 0x00, 0x00, 0x02, 0x06, 0x01, 0x00, 0x04, 0x0b, 0x08, 0x00, 0x09, 0x00, 0x00, 0x00
        /*0020*/ 	.byte	0x00, 0x00, 0x00, 0x00


//--------------------- .nv.info._Z13dot_product_2PfS_S_i --------------------------
	.section	.nv.info._Z13dot_product_2PfS_S_i,"",@"SHT_CUDA_INFO"
	.sectionflags	@""
	.align	4


	//----- nvinfo : EIATTR_CUDA_API_VERSION
	.align		4
        /*0000*/ 	.byte	0x04, 0x37
        /*0002*/ 	.short	(.L_13 - .L_12)
.L_12:
        /*0004*/ 	.word	0x00000082


	//----- nvinfo : EIATTR_KPARAM_INFO
	.align		4
.L_13:
        /*0008*/ 	.byte	0x04, 0x17
        /*000a*/ 	.short	(.L_15 - .L_14)
.L_14:
        /*000c*/ 	.word	0x00000000
        /*0010*/ 	.short	0x0003
        /*0012*/ 	.short	0x0018
        /*0014*/ 	.byte	0x00, 0xf0, 0x11, 0x00


	//----- nvinfo : EIATTR_KPARAM_INFO
	.align		4
.L_15:
        /*0018*/ 	.byte	0x04, 0x17
        /*001a*/ 	.short	(.L_17 - .L_16)
.L_16:
        /*001c*/ 	.word	0x00000000
        /*0020*/ 	.short	0x0002
        /*0022*/ 	.short	0x0010
        /*0024*/ 	.byte	0x00, 0xf5, 0x21, 0x00


	//----- nvinfo : EIATTR_KPARAM_INFO
	.align		4
.L_17:
        /*0028*/ 	.byte	0x04, 0x17
        /*002a*/ 	.short	(.L_19 - .L_18)
.L_18:
        /*002c*/ 	.word	0x00000000
        /*0030*/ 	.short	0x0001
        /*0032*/ 	.short	0x0008
        /*0034*/ 	.byte	0x00, 0xf5, 0x21, 0x00


	//----- nvinfo : EIATTR_KPARAM_INFO
	.align		4
.L_19:
        /*0038*/ 	.byte	0x04, 0x17
        /*003a*/ 	.short	(.L_21 - .L_20)
.L_20:
        /*003c*/ 	.word	0x00000000
        /*0040*/ 	.short	0x0000
        /*0042*/ 	.short	0x0000
        /*0044*/ 	.byte	0x00, 0xf5, 0x21, 0x00


	//----- nvinfo : EIATTR_SPARSE_MMA_MASK
	.align		4
.L_21:
        /*0048*/ 	.byte	0x03, 0x50
        /*004a*/ 	.short	0x0000


	//----- nvinfo : EIATTR_MAXREG_COUNT
	.align		4
        /*004c*/ 	.byte	0x03, 0x1b
        /*004e*/ 	.short	0x00ff


	//----- nvinfo : EIATTR_NUM_BARRIERS
	.align		4
        /*0050*/ 	.byte	0x02, 0x4c
        /*0052*/ 	.byte	0x01
	.zero		1


	//----- nvinfo : EIATTR_MERCURY_ISA_VERSION
	.align		4
        /*0054*/ 	.byte	0x03, 0x5f
        /*0056*/ 	.short	0x0101


	//----- nvinfo : EIATTR_VRC_CTA_INIT_COUNT
	.align		4
        /*0058*/ 	.byte	0x02, 0x4a
	.zero		1
	.zero		1


	//----- nvinfo : EIATTR_EXIT_INSTR_OFFSETS
	.align		4
        /*005c*/ 	.byte	0x04, 0x1c
        /*005e*/ 	.short	(.L_23 - .L_22)


	//   ....[0]....
.L_22:
        /*0060*/ 	.word	0x00000080


	//   ....[1]....
        /*0064*/ 	.word	0x00000330


	//   ....[2]....
        /*0068*/ 	.word	0x000003a0


	//----- nvinfo : EIATTR_CBANK_PARAM_SIZE
	.align		4
.L_23:
        /*006c*/ 	.byte	0x03, 0x19
        /*006e*/ 	.short	0x001c


	//----- nvinfo : EIATTR_PARAM_CBANK
	.align		4
        /*0070*/ 	.byte	0x04, 0x0a
        /*0072*/ 	.short	(.L_25 - .L_24)
	.align		4
.L_24:
        /*0074*/ 	.word	index@(.nv.constant0._Z13dot_product_2PfS_S_i)
        /*0078*/ 	.short	0x0380
        /*007a*/ 	.short	0x001c


	//----- nvinfo : EIATTR_SW_WAR
	.align		4
.L_25:
        /*007c*/ 	.byte	0x04, 0x36
        /*007e*/ 	.short	(.L_27 - .L_26)
.L_26:
        /*0080*/ 	.word	0x00000008
.L_27:


//--------------------- .nv.info._Z13dot_product_1PfS_S_i --------------------------
	.section	.nv.info._Z13dot_product_1PfS_S_i,"",@"SHT_CUDA_INFO"
	.sectionflags	@""
	.align	4


	//----- nvinfo : EIATTR_CUDA_API_VERSION
	.align		4
        /*0000*/ 	.byte	0x04, 0x37
        /*0002*/ 	.short	(.L_29 - .L_28)
.L_28:
        /*0004*/ 	.word	0x00000082


	//----- nvinfo : EIATTR_KPARAM_INFO
	.align		4
.L_29:
        /*0008*/ 	.byte	0x04, 0x17
        /*000a*/ 	.short	(.L_31 - .L_30)
.L_30:
        /*000c*/ 	.word	0x00000000
        /*0010*/ 	.short	0x0003
        /*0012*/ 	.short	0x0018
        /*0014*/ 	.byte	0x00, 0xf0, 0x11, 0x00


	//----- nvinfo : EIATTR_KPARAM_INFO
	.align		4
.L_31:
        /*0018*/ 	.byte	0x04, 0x17
        /*001a*/ 	.short	(.L_33 - .L_32)
.L_32:
        /*001c*/ 	.word	0x00000000
        /*0020*/ 	.short	0x0002
        /*0022*/ 	.short	0x0010
        /*0024*/ 	.byte	0x00, 0xf5, 0x21, 0x00


	//----- nvinfo : EIATTR_KPARAM_INFO
	.align		4
.L_33:
        /*0028*/ 	.byte	0x04, 0x17
        /*002a*/ 	.short	(.L_35 - .L_34)
.L_34:
        /*002c*/ 	.word	0x00000000
        /*0030*/ 	.short	0x0001
        /*0032*/ 	.short	0x0008
        /*0034*/ 	.byte	0x00, 0xf5, 0x21, 0x00


	//----- nvinfo : EIATTR_KPARAM_INFO
	.align		4
.L_35:
        /*0038*/ 	.byte	0x04, 0x17
        /*003a*/ 	.short	(.L_37 - .L_36)
.L_36:
        /*003c*/ 	.word	0x00000000
        /*0040*/ 	.short	0x0000
        /*0042*/ 	.short	0x0000
        /*0044*/ 	.byte	0x00, 0xf5, 0x21, 0x00


	//----- nvinfo : EIATTR_SPARSE_MMA_MASK
	.align		4
.L_37:
        /*0048*/ 	.byte	0x03, 0x50
        /*004a*/ 	.short	0x0000


	//----- nvinfo : EIATTR_MAXREG_COUNT
	.align		4
        /*004c*/ 	.byte	0x03, 0x1b
        /*004e*/ 	.short	0x00ff


	//----- nvinfo : EIATTR_NUM_BARRIERS
	.align		4
        /*0050*/ 	.byte	0x02, 0x4c
        /*0052*/ 	.byte	0x01
	.zero		1


	//----- nvinfo : EIATTR_MERCURY_ISA_VERSION
	.align		4
        /*0054*/ 	.byte	0x03, 0x5f
        /*0056*/ 	.short	0x0101


	//----- nvinfo : EIATTR_VRC_CTA_INIT_COUNT
	.align		4
        /*0058*/ 	.byte	0x02, 0x4a
	.zero		1
	.zero		1


	//----- nvinfo : EIATTR_EXIT_INSTR_OFFSETS
	.align		4
        /*005c*/ 	.byte	0x04, 0x1c
        /*005e*/ 	.short	(.L_39 - .L_38)


	//   ....[0]....
.L_38:
        /*0060*/ 	.word	0x00000080


	//   ....[1]....
        /*0064*/ 	.word	0x00000330


	//   ....[2]....
        /*0068*/ 	.word	0x000003b0


	//----- nvinfo : EIATTR_CBANK_PARAM_SIZE
	.align		4
.L_39:
        /*006c*/ 	.byte	0x03, 0x19
        /*006e*/ 	.short	0x001c


	//----- nvinfo : EIATTR_PARAM_CBANK
	.align		4
        /*0070*/ 	.byte	0x04, 0x0a
        /*0072*/ 	.short	(.L_41 - .L_40)
	.align		4
.L_40:
        /*0074*/ 	.word	index@(.nv.constant0._Z13dot_product_1PfS_S_i)
        /*0078*/ 	.short	0x0380
        /*007a*/ 	.short	0x001c


	//----- nvinfo : EIATTR_SW_WAR
	.align		4
.L_41:
        /*007c*/ 	.byte	0x04, 0x36
        /*007e*/ 	.short	(.L_43 - .L_42)
.L_42:
        /*0080*/ 	.word	0x00000008
.L_43:


//--------------------- .nv.callgraph             --------------------------
	.section	.nv.callgraph,"",@"SHT_CUDA_CALLGRAPH"
	.align	4
	.sectionentsize	8
	.align		4
        /*0000*/ 	.word	0x00000000
	.align		4
        /*0004*/ 	.word	0xffffffff
	.align		4
        /*0008*/ 	.word	0x00000000
	.align		4
        /*000c*/ 	.word	0xfffffffe
	.align		4
        /*0010*/ 	.word	0x00000000
	.align		4
        /*0014*/ 	.word	0xfffffffd
	.align		4
        /*0018*/ 	.word	0x00000000
	.align		4
        /*001c*/ 	.word	0xfffffffc


//--------------------- .text._Z13dot_product_2PfS_S_i --------------------------
	.section	.text._Z13dot_product_2PfS_S_i,"ax",@progbits
	.align	128
        .global         _Z13dot_product_2PfS_S_i
        .type           _Z13dot_product_2PfS_S_i,@function
        .size           _Z13dot_product_2PfS_S_i,(.L_x_6 - _Z13dot_product_2PfS_S_i)
        .other          _Z13dot_product_2PfS_S_i,@"STO_CUDA_ENTRY STV_DEFAULT"
_Z13dot_product_2PfS_S_i:
.text._Z13dot_product_2PfS_S_i:
[----:B------:R-:W-:Y:S01]  /*0000*/  LDC R1, c[0x0][0x37c] ;  /* 0x0000df00ff017b82 */ /* 0x000fe20000000800 */
[----:B------:R-:W0:Y:S07]  /*0010*/  S2R R11, SR_TID.X ;  /* 0x00000000000b7919 */ /* 0x000e2e0000002100 */
[----:B------:R-:W1:Y:S01]  /*0020*/  S2UR UR4, SR_CTAID.X ;  /* 0x00000000000479c3 */ /* 0x000e620000002500 */
[----:B------:R-:W1:Y:S01]  /*0030*/  LDCU UR7, c[0x0][0x360] ;  /* 0x00006c00ff0777ac */ /* 0x000e620008000800 */
[----:B------:R-:W2:Y:S01]  /*0040*/  LDCU UR5, c[0x0][0x398] ;  /* 0x00007300ff0577ac */ /* 0x000ea20008000800 */
[----:B-1----:R-:W-:-:S06]  /*0050*/  UIMAD UR4, UR4, UR7, URZ ;  /* 0x00000007040472a4 */ /* 0x002fcc000f8e02ff */
[----:B0-----:R-:W-:-:S05]  /*0060*/  VIADD R0, R11, UR4 ;  /* 0x000000040b007c36 */ /* 0x001fca0008000000 */
[----:B--2---:R-:W-:-:S13]  /*0070*/  ISETP.GE.U32.AND P0, PT, R0, UR5, PT ;  /* 0x0000000500007c0c */ /* 0x004fda000bf06070 */
[----:B------:R-:W-:Y:S05]  /*0080*/  @P0 EXIT ;  /* 0x000000000000094d */ /* 0x000fea0003800000 */
[----:B------:R-:W0:Y:S01]  /*0090*/  LDCU.128 UR12, c[0x0][0x380] ;  /* 0x00007000ff0c77ac */ /* 0x000e220008000c00 */
[----:B------:R-:W-:Y:S01]  /*00a0*/  IADD3 R0, P0, PT, R11, UR4, RZ ;  /* 0x000000040b007c10 */ /* 0x000fe2000ff1e0ff */
[----:B------:R-:W1:Y:S04]  /*00b0*/  LDCU.64 UR8, c[0x0][0x358] ;  /* 0x00006b00ff0877ac */ /* 0x000e680008000a00 */
[----:B------:R-:W-:Y:S02]  /*00c0*/  IMAD.X R3, RZ, RZ, RZ, P0 ;  /* 0x000000ffff037224 */ /* 0x000fe400000e06ff */
[----:B------:R-:W-:-:S03]  /*00d0*/  IMAD.SHL.U32 R4, R0, 0x4, RZ ;  /* 0x0000000400047824 */ /* 0x000fc600078e00ff */
[----:B------:R-:W-:Y:S02]  /*00e0*/  SHF.L.U64.HI R0, R0, 0x2, R3 ;  /* 0x0000000200007819 */ /* 0x000fe40000010203 */
[C---:B0-----:R-:W-:Y:S02]  /*00f0*/  IADD3 R2, P0, PT, R4.reuse, UR12, RZ ;  /* 0x0000000c04027c10 */ /* 0x041fe4000ff1e0ff */
[----:B------:R-:W-:Y:S02]  /*0100*/  IADD3 R4, P1, PT, R4, UR14, RZ ;  /* 0x0000000e04047c10 */ /* 0x000fe4000ff3e0ff */
[C---:B------:R-:W-:Y:S02]  /*0110*/  IADD3.X R3, PT, PT, R0.reuse, UR13, RZ, P0, !PT ;  /* 0x0000000d00037c10 */ /* 0x040fe400087fe4ff */
[----:B------:R-:W-:-:S03]  /*0120*/  IADD3.X R5, PT, PT, R0, UR15, RZ, P1, !PT ;  /* 0x0000000f00057c10 */ /* 0x000fc60008ffe4ff */
[----:B-1----:R-:W2:Y:S04]  /*0130*/  LDG.E R2, desc[UR8][R2.64] ;  /* 0x0000000802027981 */ /* 0x002ea8000c1e1900 */
[----:B------:R-:W3:Y:S01]  /*0140*/  LDG.E R4, desc[UR8][R4.64] ;  /* 0x0000000804047981 */ /* 0x000ee2000c1e1900 */
[----:B------:R-:W0:Y:S01]  /*0150*/  S2UR UR6, SR_CgaCtaId ;  /* 0x00000000000679c3 */ /* 0x000e220000008800 */
[----:B------:R-:W-:Y:S01]  /*0160*/  UMOV UR4, 0x400 ;  /* 0x0000040000047882 */ /* 0x000fe20000000000 */
[----:B------:R-:W-:Y:S01]  /*0170*/  UISETP.GE.U32.AND UP0, UPT, UR7, 0x2, UPT ;  /* 0x000000020700788c */ /* 0x000fe2000bf06070 */
[----:B------:R-:W-:Y:S01]  /*0180*/  ISETP.NE.AND P0, PT, R11, RZ, PT ;  /* 0x000000ff0b00720c */ /* 0x000fe20003f05270 */
[----:B------:R-:W-:Y:S02]  /*0190*/  UIADD3 UR5, UPT, UPT, UR4, 0x1000, URZ ;  /* 0x0000100004057890 */ /* 0x000fe4000fffe0ff */
[----:B0-----:R-:W-:-:S02]  /*01a0*/  ULEA UR4, UR6, UR4, 0x18 ;  /* 0x0000000406047291 */ /* 0x001fc4000f8ec0ff */
[----:B------:R-:W-:-:S04]  /*01b0*/  ULEA UR5, UR6, UR5, 0x18 ;  /* 0x0000000506057291 */ /* 0x000fc8000f8ec0ff */
[C---:B------:R-:W-:Y:S02]  /*01c0*/  LEA R7, R11.reuse, UR4, 0x2 ;  /* 0x000000040b077c11 */ /* 0x040fe4000f8e10ff */
[----:B------:R-:W-:-:S03]  /*01d0*/  LEA R9, R11, UR5, 0x2 ;  /* 0x000000050b097c11 */ /* 0x000fc6000f8e10ff */
[----:B--2---:R-:W-:Y:S04]  /*01e0*/  STS [R7], R2 ;  /* 0x0000000207007388 */ /* 0x004fe80000000800 */
[----:B---3--:R-:W-:Y:S01]  /*01f0*/  STS [R9], R4 ;  /* 0x0000000409007388 */ /* 0x008fe20000000800 */
[----:B------:R-:W-:Y:S06]  /*0200*/  BAR.SYNC.DEFER_BLOCKING 0x0 ;  /* 0x0000000000007b1d */ /* 0x000fec0000010000 */
[----:B------:R-:W-:Y:S04]  /*0210*/  LDS R3, [R9] ;  /* 0x0000000009037984 */ /* 0x000fe80000000800 */
[----:B------:R-:W0:Y:S02]  /*0220*/  LDS R0, [R7] ;  /* 0x0000000007007984 */ /* 0x000e240000000800 */
[----:B0-----:R-:W-:-:S05]  /*0230*/  FMUL R0, R0, R3 ;  /* 0x0000000300007220 */ /* 0x001fca0000400000 */
[----:B------:R0:W-:Y:S01]  /*0240*/  STS [R7], R0 ;  /* 0x0000000007007388 */ /* 0x0001e20000000800 */
[----:B------:R-:W-:Y:S05]  /*0250*/  BRA.U !UP0, `(.L_x_0) ;  /* 0x0000000108347547 */ /* 0x000fea000b800000 */
[----:B0-----:R-:W-:-:S07]  /*0260*/  IMAD.MOV.U32 R0, RZ, RZ, 0x1 ;  /* 0x00000001ff007424 */ /* 0x001fce00078e00ff */
.L_x_1:
[----:B------:R-:W-:-:S04]  /*0270*/  IMAD.SHL.U32 R5, R0, 0x2, RZ ;  /* 0x0000000200057824 */ /* 0x000fc800078e00ff */
[----:B------:R-:W-:-:S05]  /*0280*/  VIADD R2, R5, 0xffffffff ;  /* 0xffffffff05027836 */ /* 0x000fca0000000000 */
[----:B------:R-:W-:-:S13]  /*0290*/  LOP3.LUT P1, RZ, R2, R11, RZ, 0xc0, !PT ;  /* 0x0000000b02ff7212 */ /* 0x000fda000782c0ff */
[----:B------:R-:W-:Y:S01]  /*02a0*/  @!P1 IMAD R2, R0, 0x4, R7 ;  /* 0x0000000400029824 */ /* 0x000fe200078e0207 */
[----:B------:R-:W-:Y:S01]  /*02b0*/  @!P1 LDS R3, [R7] ;  /* 0x0000000007039984 */ /* 0x000fe20000000800 */
[----:B------:R-:W-:-:S04]  /*02c0*/  IMAD.MOV.U32 R0, RZ, RZ, R5 ;  /* 0x000000ffff007224 */ /* 0x000fc800078e0005 */
[----:B------:R-:W0:Y:S02]  /*02d0*/  @!P1 LDS R2, [R2] ;  /* 0x0000000002029984 */ /* 0x000e240000000800 */
[----:B0-----:R-:W-:-:S05]  /*02e0*/  @!P1 FADD R4, R2, R3 ;  /* 0x0000000302049221 */ /* 0x001fca0000000000 */
[----:B------:R1:W-:Y:S01]  /*02f0*/  @!P1 STS [R7], R4 ;  /* 0x0000000407009388 */ /* 0x0003e20000000800 */
[----:B------:R-:W-:Y:S01]  /*0300*/  BAR.SYNC.DEFER_BLOCKING 0x0 ;  /* 0x0000000000007b1d */ /* 0x000fe20000010000 */
[----:B------:R-:W-:-:S13]  /*0310*/  ISETP.GE.U32.AND P1, PT, R5, UR7, PT ;  /* 0x0000000705007c0c */ /* 0x000fda000bf26070 */
[----:B-1----:R-:W-:Y:S05]  /*0320*/  @!P1 BRA `(.L_x_1) ;  /* 0xfffffffc00d09947 */ /* 0x002fea000383ffff */
.L_x_0:
[----:B------:R-:W-:Y:S05]  /*0330*/  @P0 EXIT ;  /* 0x000000000000094d */ /* 0x000fea0003800000 */
[----:B------:R-:W1:Y:S01]  /*0340*/  S2UR UR5, SR_CgaCtaId ;  /* 0x00000000000579c3 */ /* 0x000e620000008800 */
[----:B------:R-:W-:-:S07]  /*0350*/  UMOV UR4, 0x400 ;  /* 0x0000040000047882 */ /* 0x000fce0000000000 */
[----:B------:R-:W2:Y:S01]  /*0360*/  LDC.64 R2, c[0x0][0x390] ;  /* 0x0000e400ff027b82 */ /* 0x000ea20000000a00 */
[----:B-1----:R-:W-:-:S09]  /*0370*/  ULEA UR4, UR5, UR4, 0x18 ;  /* 0x0000000405047291 */ /* 0x002fd2000f8ec0ff */
[----:B------:R-:W2:Y:S04]  /*0380*/  LDS R5, [UR4] ;  /* 0x00000004ff057984 */ /* 0x000ea80008000800 */
[----:B--2---:R-:W-:Y:S01]  /*0390*/  REDG.E.ADD.F32.FTZ.RN.STRONG.GPU desc[UR8][R2.64], R5 ;  /* 0x00000005020079a6 */ /* 0x004fe2000c12f308 */
[----:B------:R-:W-:Y:S05]  /*03a0*/  EXIT ;  /* 0x000000000000794d */ /* 0x000fea0003800000 */
.L_x_2:
[----:B------:R-:W-:-:S00]  /*03b0*/  BRA `(.L_x_2) ;  /* 0xfffffffc00fc7947 */ /* 0x000fc0000383ffff */
[----:B------:R-:W-:-:S00]  /*03c0*/  NOP ;  /* 0x0000000000007918 */ /* 0x000fc00000000000 */
        /* <DEDUP_REMOVED lines=11> */
.L_x_6:


//--------------------- .text._Z13dot_product_1PfS_S_i --------------------------
	.section	.text._Z13dot_product_1PfS_S_i,"ax",@progbits
	.align	128
        .global         _Z13dot_product_1PfS_S_i
        .type           _Z13dot_product_1PfS_S_i,@function
        .size           _Z13dot_product_1PfS_S_i,(.L_x_7 - _Z13dot_product_1PfS_S_i)
        .other          _Z13dot_product_1PfS_S_i,@"STO_CUDA_ENTRY STV_DEFAULT"
_Z13dot_product_1PfS_S_i:
.text._Z13dot_product_1PfS_S_i:
[----:B------:R-:W-:Y:S01]  /*0000*/  LDC R1, c[0x0][0x37c] ;  /* 0x0000df00ff017b82 */ /* 0x000fe20000000800 */
[----:B------:R-:W0:Y:S01]  /*0010*/  S2R R13, SR_CTAID.X ;  /* 0x00000000000d7919 */ /* 0x000e220000002500 */
[----:B------:R-:W0:Y:S01]  /*0020*/  LDCU UR7, c[0x0][0x360] ;  /* 0x00006c00ff0777ac */ /* 0x000e220008000800 */
[----:B------:R-:W1:Y:S01]  /*0030*/  S2R R11, SR_TID.X ;  /* 0x00000000000b7919 */ /* 0x000e620000002100 */
[----:B------:R-:W2:Y:S01]  /*0040*/  LDCU UR4, c[0x0][0x398] ;  /* 0x00007300ff0477ac */ /* 0x000ea20008000800 */
[----:B0-----:R-:W-:-:S04]  /*0050*/  IMAD R0, R13, UR7, RZ ;  /* 0x000000070d007c24 */ /* 0x001fc8000f8e02ff */
[----:B-1----:R-:W-:-:S05]  /*0060*/  IMAD.IADD R2, R0, 0x1, R11 ;  /* 0x0000000100027824 */ /* 0x002fca00078e020b */
[----:B--2---:R-:W-:-:S13]  /*0070*/  ISETP.GE.U32.AND P0, PT, R2, UR4, PT ;  /* 0x0000000402007c0c */ /* 0x004fda000bf06070 */
[----:B------:R-:W-:Y:S05]  /*0080*/  @P0 EXIT ;  /* 0x000000000000094d */ /* 0x000fea0003800000 */
[----:B------:R-:W0:Y:S01]  /*0090*/  LDCU.128 UR12, c[0x0][0x380] ;  /* 0x00007000ff0c77ac */ /* 0x000e220008000c00 */
[----:B------:R-:W-:Y:S01]  /*00a0*/  IADD3 R0, P0, PT, R0, R11, RZ ;  /* 0x0000000b00007210 */ /* 0x000fe20007f1e0ff */
        /* <DEDUP_REMOVED lines=28> */
.L_x_4:
        /* <DEDUP_REMOVED lines=12> */
.L_x_3:
[----:B------:R-:W-:Y:S05]  /*0330*/  @P0 EXIT ;  /* 0x000000000000094d */ /* 0x000fea0003800000 */
[----:B------:R-:W1:Y:S01]  /*0340*/  S2UR UR5, SR_CgaCtaId ;  /* 0x00000000000579c3 */ /* 0x000e620000008800 */
[----:B------:R-:W-:-:S07]  /*0350*/  UMOV UR4, 0x400 ;  /* 0x0000040000047882 */ /* 0x000fce0000000000 */
[----:B------:R-:W2:Y:S01]  /*0360*/  LDC.64 R2, c[0x0][0x390] ;  /* 0x0000e400ff027b82 */ /* 0x000ea20000000a00 */
[----:B-1----:R-:W-:Y:S01]  /*0370*/  ULEA UR4, UR5, UR4, 0x18 ;  /* 0x0000000405047291 */ /* 0x002fe2000f8ec0ff */
[----:B--2---:R-:W-:-:S08]  /*0380*/  IMAD.WIDE.U32 R2, R13, 0x4, R2 ;  /* 0x000000040d027825 */ /* 0x004fd000078e0002 */
[----:B------:R-:W1:Y:S04]  /*0390*/  LDS R5, [UR4] ;  /* 0x00000004ff057984 */ /* 0x000e680008000800 */
[----:B-1----:R-:W-:Y:S01]  /*03a0*/  STG.E desc[UR8][R2.64], R5 ;  /* 0x0000000502007986 */ /* 0x002fe2000c101908 */
[----:B------:R-:W-:Y:S05]  /*03b0*/  EXIT ;  /* 0x000000000000794d */ /* 0x000fea0003800000 */
.L_x_5:
        /* <DEDUP_REMOVED lines=12> */
.L_x_7:


//--------------------- .nv.shared._Z13dot_product_2PfS_S_i --------------------------
	.section	.nv.shared._Z13dot_product_2PfS_S_i,"aw",@nobits
	.sectionflags	@""
	.align	4
.nv.shared._Z13dot_product_2PfS_S_i:
	.zero		9216


//--------------------- .nv.shared.reserved.0     --------------------------
	.section	.nv.shared.reserved.0,"aw",@nobits
	.weak		__nv_reservedSMEM_offset_0_alias
	.size		__nv_reservedSMEM_offset_0_alias, 0, 64
	.other		__nv_reservedSMEM_offset_0_alias,@"STO_CUDA_RESERVED_SHARED STV_DEFAULT"
__nv_reservedSMEM_offset_0_alias:
	.zero		0
	.zero		64


//--------------------- .nv.shared._Z13dot_product_1PfS_S_i --------------------------
	.section	.nv.shared._Z13dot_product_1PfS_S_i,"aw",@nobits
	.sectionflags	@""
	.align	4
.nv.shared._Z13dot_product_1PfS_S_i:
	.zero		9216


//--------------------- .nv.constant0._Z13dot_product_2PfS_S_i --------------------------
	.section	.nv.constant0._Z13dot_product_2PfS_S_i,"a",@progbits
	.sectionflags	@""
	.align	4
.nv.constant0._Z13dot_product_2PfS_S_i:
	.zero		924


//--------------------- .nv.constant0._Z13dot_product_1PfS_S_i --------------------------
	.section	.nv.constant0._Z13dot_product_1PfS_S_i,"a",@progbits
	.sectionflags	@""
	.align	4
.nv.constant0._Z13dot_product_1PfS_S_i:
	.zero		924


//--------------------- SYMBOLS --------------------------

	.type		.nv.reservedSmem.offset0,@object
	.size		.nv.reservedSmem.offset0,0x4
	.type		.nv.reservedSmem.cap,@object
	.size		.nv.reservedSmem.cap,0x4
